//
// Generated by NVIDIA NVVM Compiler
//
// Compiler Build ID: CL-36424714
// Cuda compilation tools, release 13.0, V13.0.88
// Based on NVVM 20.0.0
//

.version 9.0
.target sm_100
.address_size 64

	// .globl	_Z15print_threadIDsv
.extern .func  (.param .b32 func_retval0) vprintf
(
	.param .b64 vprintf_param_0,
	.param .b64 vprintf_param_1
)
;
.global .align 1 .b8 $str[48] = {116, 104, 114, 101, 97, 100, 73, 100, 120, 46, 120, 61, 37, 100, 44, 32, 116, 104, 114, 101, 97, 100, 73, 100, 120, 46, 121, 61, 37, 100, 44, 32, 116, 104, 114, 101, 97, 100, 73, 100, 120, 46, 122, 61, 37, 100, 10};

.visible .entry _Z15print_threadIDsv()
{
	.local .align 8 .b8 	__local_depot0[16];
	.reg .b64 	%SP;
	.reg .b64 	%SPL;
	.reg .b32 	%r<6>;
	.reg .b64 	%rd<5>;

	mov.u64 	%SPL, __local_depot0;
	cvta.local.u64 	%SP, %SPL;
	add.u64 	%rd1, %SP, 0;
	add.u64 	%rd2, %SPL, 0;
	mov.u32 	%r1, %tid.x;
	mov.u32 	%r2, %tid.y;
	mov.u32 	%r3, %tid.z;
	st.local.v2.u32 	[%rd2], {%r1, %r2};
	st.local.u32 	[%rd2+8], %r3;
	mov.u64 	%rd3, $str;
	cvta.global.u64 	%rd4, %rd3;
	{ // callseq 0, 0
	.param .b64 param0;
	st.param.b64 	[param0], %rd4;
	.param .b64 param1;
	st.param.b64 	[param1], %rd1;
	.param .b32 retval0;
	call.uni (retval0), 
	vprintf, 
	(
	param0, 
	param1
	);
	ld.param.b32 	%r4, [retval0];
	} // callseq 0
	ret;

}


// ===== COMPILED SASS (sm_100) =====

	.target	sm_100

	.elftype	@"ET_EXEC"


//--------------------- .note.nv.tkinfo           --------------------------
	.section	.note.nv.tkinfo,"",@"SHT_NOTE"
	.sectionflags	@"SHF_NOTE_NV_TKINFO"
	.tkinfo
        /*0018*/ 	.word	0x00000002
        /*0030*/ 	.string	""
        /*0030*/ 	.string	"ptxas"
        /*0030*/ 	.string	"Cuda compilation tools, release 13.0, V13.0.88"
        /*0030*/ 	.string	"Build cuda_13.0.r13.0/compiler.36424714_0"
        /*0030*/ 	.string	"-arch sm_100 -m 64 "



//--------------------- .note.nv.cuinfo           --------------------------
	.section	.note.nv.cuinfo,"",@"SHT_NOTE"
	.sectionflags	@"SHF_NOTE_NV_CUINFO"
        /*0018*/ 	.short	0x0002
        /*001a*/ 	.short	0x0064
        /*001c*/ 	.short	0x0082
	.zero		2


//--------------------- .nv.info                  --------------------------
	.section	.nv.info,"",@"SHT_CUDA_INFO"
	.align	4


	//----- nvinfo : EIATTR_REGCOUNT
	.align		4
        /*0000*/ 	.byte	0x04, 0x2f
        /*0002*/ 	.short	(.L_2 - .L_1)
	.align		4
.L_1:
        /*0004*/ 	.word	index@(_Z15print_threadIDsv)
        /*0008*/ 	.word	0x00000018


	//----- nvinfo : EIATTR_FRAME_SIZE
	.align		4
.L_2:
        /*000c*/ 	.byte	0x04, 0x11
        /*000e*/ 	.short	(.L_4 - .L_3)
	.align		4
.L_3:
        /*0010*/ 	.word	index@(_Z15print_threadIDsv)
        /*0014*/ 	.word	0x00000010


	//----- nvinfo : EIATTR_MIN_STACK_SIZE
	.align		4
.L_4:
        /*0018*/ 	.byte	0x04, 0x12
        /*001a*/ 	.short	(.L_6 - .L_5)
	.align		4
.L_5:
        /*001c*/ 	.word	index@(_Z15print_threadIDsv)
        /*0020*/ 	.word	0x00000010
.L_6:


//--------------------- .nv.compat                --------------------------
	.section	.nv.compat,"",@"SHT_CUDA_COMPAT_INFO"
	.align	4
        /*0000*/ 	.byte	0x02, 0x09, 0x00, 0x00, 0x02, 0x02, 0x01, 0x00, 0x02, 0x05, 0x05, 0x00, 0x03, 0x07, 0x01, 0x01
        /*0010*/ 	.byte	0x02, 0x03, 0x00, 0x00, 0x02, 0x06, 0x01, 0x00, 0x04, 0x0b, 0x08, 0x00, 0x09, 0x00, 0x00, 0x00
        /*0020*/ 	.byte	0x00, 0x00, 0x00, 0x00


//--------------------- .nv.info._Z15print_threadIDsv --------------------------
	.section	.nv.info._Z15print_threadIDsv,"",@"SHT_CUDA_INFO"
	.sectionflags	@""
	.align	4


	//----- nvinfo : EIATTR_CUDA_API_VERSION
	.align		4
        /*0000*/ 	.byte	0x04, 0x37
        /*0002*/ 	.short	(.L_8 - .L_7)
.L_7:
        /*0004*/ 	.word	0x00000082


	//----- nvinfo : EIATTR_SPARSE_MMA_MASK
	.align		4
.L_8:
        /*0008*/ 	.byte	0x03, 0x50
        /*000a*/ 	.short	0x0000


	//----- nvinfo : EIATTR_MAXREG_COUNT
	.align		4
        /*000c*/ 	.byte	0x03, 0x1b
        /*000e*/ 	.short	0x00ff


	//----- nvinfo : EIATTR_EXTERNS
	.align		4
        /*0010*/ 	.byte	0x04, 0x0f
        /*0012*/ 	.short	(.L_10 - .L_9)


	//   ....[0]....
	.align		4
.L_9:
        /*0014*/ 	.word	index@(vprintf)


	//----- nvinfo : EIATTR_MERCURY_ISA_VERSION
	.align		4
.L_10:
        /*0018*/ 	.byte	0x03, 0x5f
        /*001a*/ 	.short	0x0101


	//----- nvinfo : EIATTR_VRC_CTA_INIT_COUNT
	.align		4
        /*001c*/ 	.byte	0x02, 0x4a
	.zero		1
	.zero		1


	//----- nvinfo : EIATTR_SYSCALL_OFFSETS
	.align		4
        /*0020*/ 	.byte	0x04, 0x46
        /*0022*/ 	.short	(.L_12 - .L_11)


	//   ....[0]....
.L_11:
        /*0024*/ 	.word	0x00000110


	//----- nvinfo : EIATTR_EXIT_INSTR_OFFSETS
	.align		4
.L_12:
        /*0028*/ 	.byte	0x04, 0x1c
        /*002a*/ 	.short	(.L_14 - .L_13)


	//   ....[0]....
.L_13:
        /*002c*/ 	.word	0x00000120


	//----- nvinfo : EIATTR_SW_WAR
	.align		4
.L_14:
        /*0030*/ 	.byte	0x04, 0x36
        /*0032*/ 	.short	(.L_16 - .L_15)
.L_15:
        /*0034*/ 	.word	0x00000008
.L_16:


//--------------------- .nv.callgraph             --------------------------
	.section	.nv.callgraph,"",@"SHT_CUDA_CALLGRAPH"
	.align	4
	.sectionentsize	8
	.align		4
        /*0000*/ 	.word	0x00000000
	.align		4
        /*0004*/ 	.word	0xffffffff
	.align		4
        /*0008*/ 	.word	index@(_Z15print_threadIDsv)
	.align		4
        /*000c*/ 	.word	index@(vprintf)
	.align		4
        /*0010*/ 	.word	0x00000000
	.align		4
        /*0014*/ 	.word	0xfffffffe
	.align		4
        /*0018*/ 	.word	0x00000000
	.align		4
        /*001c*/ 	.word	0xfffffffd
	.align		4
        /*0020*/ 	.word	0x00000000
	.align		4
        /*0024*/ 	.word	0xfffffffc


//--------------------- .nv.constant4             --------------------------
	.section	.nv.constant4,"a",@progbits
	.align	8
	.align		8
.nv.constant4:
        /*0000*/ 	.dword	vprintf
	.align		8
        /*0008*/ 	.dword	$str


//--------------------- .text._Z15print_threadIDsv --------------------------
	.section	.text._Z15print_threadIDsv,"ax",@progbits
	.align	128
        .global         _Z15print_threadIDsv
        .type           _Z15print_threadIDsv,@function
        .size           _Z15print_threadIDsv,(.L_x_2 - _Z15print_threadIDsv)
        .other          _Z15print_threadIDsv,@"STO_CUDA_ENTRY STV_DEFAULT"
_Z15print_threadIDsv:
.text._Z15print_threadIDsv:
[----:B------:R-:W0:Y:S01]  /*0000*/  LDC R1, c[0x0][0x37c] ;  /* 0x0000df00ff017b82 */ /* 0x000e220000000800 */
[----:B------:R-:W1:Y:S01]  /*0010*/  S2R R8, SR_TID.X ;  /* 0x0000000000087919 */ /* 0x000e620000002100 */
[----:B0-----:R-:W-:Y:S01]  /*0020*/  VIADD R1, R1, 0xfffffff0 ;  /* 0xfffffff001017836 */ /* 0x001fe20000000000 */
[----:B------:R-:W-:Y:S01]  /*0030*/  MOV R0, 0x0 ;  /* 0x0000000000007802 */ /* 0x000fe20000000f00 */
[----:B------:R-:W0:Y:S01]  /*0040*/  LDCU UR4, c[0x0][0x2f8] ;  /* 0x00005f00ff0477ac */ /* 0x000e220008000800 */
[----:B------:R-:W1:Y:S03]  /*0050*/  S2R R9, SR_TID.Y ;  /* 0x0000000000097919 */ /* 0x000e660000002200 */
[----:B------:R2:W3:Y:S01]  /*0060*/  LDC.64 R2, c[0x4][R0] ;  /* 0x0100000000027b82 */ /* 0x0004e20000000a00 */
[----:B------:R-:W4:Y:S01]  /*0070*/  LDCU.64 UR6, c[0x4][0x8] ;  /* 0x01000100ff0677ac */ /* 0x000f220008000a00 */
[----:B------:R-:W5:Y:S01]  /*0080*/  S2R R10, SR_TID.Z ;  /* 0x00000000000a7919 */ /* 0x000f620000002300 */
[----:B------:R-:W2:Y:S01]  /*0090*/  LDCU UR5, c[0x0][0x2fc] ;  /* 0x00005f80ff0577ac */ /* 0x000ea20008000800 */
[----:B0-----:R-:W-:Y:S01]  /*00a0*/  IADD3 R6, P0, PT, R1, UR4, RZ ;  /* 0x0000000401067c10 */ /* 0x001fe2000ff1e0ff */
[----:B----4-:R-:W-:Y:S01]  /*00b0*/  IMAD.U32 R4, RZ, RZ, UR6 ;  /* 0x00000006ff047e24 */ /* 0x010fe2000f8e00ff */
[----:B------:R-:W-:-:S03]  /*00c0*/  MOV R5, UR7 ;  /* 0x0000000700057c02 */ /* 0x000fc60008000f00 */
[----:B--2---:R-:W-:Y:S01]  /*00d0*/  IMAD.X R7, RZ, RZ, UR5, P0 ;  /* 0x00000005ff077e24 */ /* 0x004fe200080e06ff */
[----:B-1----:R0:W-:Y:S04]  /*00e0*/  STL.64 [R1], R8 ;  /* 0x0000000801007387 */ /* 0x0021e80000100a00 */
[----:B-----5:R0:W-:Y:S03]  /*00f0*/  STL [R1+0x8], R10 ;  /* 0x0000080a01007387 */ /* 0x0201e60000100800 */
[----:B------:R-:W-:-:S07]  /*0100*/  LEPC R20, `(.L_x_0) ;  /* 0x000000001014794e */ /* 0x000fce0000000000 */
[----:B0--3--:R-:W-:Y:S05]  /*0110*/  CALL.ABS.NOINC R2 ;  /* 0x0000000002007343 */ /* 0x009fea0003c00000 */
.L_x_0:
[----:B------:R-:W-:Y:S05]  /*0120*/  EXIT ;  /* 0x000000000000794d */ /* 0x000fea0003800000 */
.L_x_1:
[----:B------:R-:W-:-:S00]  /*0130*/  BRA `(.L_x_1) ;  /* 0xfffffffc00fc7947 */ /* 0x000fc0000383ffff */
[----:B------:R-:W-:-:S00]  /*0140*/  NOP ;  /* 0x0000000000007918 */ /* 0x000fc00000000000 */
        /* <DEDUP_REMOVED lines=11> */
.L_x_2:


//--------------------- .nv.global.init           --------------------------
	.section	.nv.global.init,"aw",@progbits
.nv.global.init:
	.type		$str,@object
	.size		$str,(.L_0 - $str)
$str:
        /*0000*/ 	.byte	0x74, 0x68, 0x72, 0x65, 0x61, 0x64, 0x49, 0x64, 0x78, 0x2e, 0x78, 0x3d, 0x25, 0x64, 0x2c, 0x20
        /*0010*/ 	.byte	0x74, 0x68, 0x72, 0x65, 0x61, 0x64, 0x49, 0x64, 0x78, 0x2e, 0x79, 0x3d, 0x25, 0x64, 0x2c, 0x20
        /*0020*/ 	.byte	0x74, 0x68, 0x72, 0x65, 0x61, 0x64, 0x49, 0x64, 0x78, 0x2e, 0x7a, 0x3d, 0x25, 0x64, 0x0a, 0x00
.L_0:


//--------------------- .nv.shared.reserved.0     --------------------------
	.section	.nv.shared.reserved.0,"aw",@nobits
	.weak		__nv_reservedSMEM_offset_0_alias
	.size		__nv_reservedSMEM_offset_0_alias, 0, 64
	.other		__nv_reservedSMEM_offset_0_alias,@"STO_CUDA_RESERVED_SHARED STV_DEFAULT"
__nv_reservedSMEM_offset_0_alias:
	.zero		0
	.zero		64


//--------------------- .nv.constant0._Z15print_threadIDsv --------------------------
	.section	.nv.constant0._Z15print_threadIDsv,"a",@progbits
	.sectionflags	@""
	.align	4
.nv.constant0._Z15print_threadIDsv:
	.zero		896


//--------------------- SYMBOLS --------------------------

	.type		.nv.reservedSmem.offset0,@object
	.size		.nv.reservedSmem.offset0,0x4
	.type		vprintf,@function
